	.headerflags	@"EF_CUDA_TEXMODE_UNIFIED EF_CUDA_64BIT_ADDRESS EF_CUDA_ACCELERATORS EF_CUDA_SM90 EF_CUDA_VIRTUAL_SM(EF_CUDA_SM90)"
	.elftype	@"ET_EXEC"


//--------------------- .nv.info                  --------------------------
	.section	.nv.info,"",@"SHT_CUDA_INFO"
	.align	4


	//----- nvinfo : EIATTR_REGCOUNT
	.align		4
        /*0000*/ 	.byte	0x04, 0x2f
        /*0002*/ 	.short	(.L_3 - .L_2)
	.align		4
.L_2:
        /*0004*/ 	.word	index@(triton_poi_fused__native_batch_norm_legit_no_training_43)
        /*0008*/ 	.word	0x00000012


	//----- nvinfo : EIATTR_MIN_STACK_SIZE
	.align		4
.L_3:
        /*000c*/ 	.byte	0x04, 0x12
        /*000e*/ 	.short	(.L_5 - .L_4)
	.align		4
.L_4:
        /*0010*/ 	.word	index@(triton_poi_fused__native_batch_norm_legit_no_training_43)
        /*0014*/ 	.word	0x00000000


	//----- nvinfo : EIATTR_FRAME_SIZE
	.align		4
.L_5:
        /*0018*/ 	.byte	0x04, 0x11
        /*001a*/ 	.short	(.L_7 - .L_6)
	.align		4
.L_6:
        /*001c*/ 	.word	index@(triton_poi_fused__native_batch_norm_legit_no_training_43)
        /*0020*/ 	.word	0x00000000


	//----- nvinfo : EIATTR_MIN_STACK_SIZE
	.align		4
.L_7:
        /*0024*/ 	.byte	0x04, 0x12
        /*0026*/ 	.short	(.L_9 - .L_8)
	.align		4
.L_8:
        /*0028*/ 	.word	index@(triton_poi_fused__native_batch_norm_legit_no_training_43)
        /*002c*/ 	.word	0x00000000
.L_9:


//--------------------- .nv.info.triton_poi_fused__native_batch_norm_legit_no_training_43 --------------------------
	.section	.nv.info.triton_poi_fused__native_batch_norm_legit_no_training_43,"",@"SHT_CUDA_INFO"
	.sectionflags	@""
	.align	4


	//----- nvinfo : EIATTR_CUDA_API_VERSION
	.align		4
        /*0000*/ 	.byte	0x04, 0x37
        /*0002*/ 	.short	(.L_11 - .L_10)
.L_10:
        /*0004*/ 	.word	0x0000007c


	//----- nvinfo : EIATTR_KPARAM_INFO
	.align		4
.L_11:
        /*0008*/ 	.byte	0x04, 0x17
        /*000a*/ 	.short	(.L_13 - .L_12)
.L_12:
        /*000c*/ 	.word	0x00000000
        /*0010*/ 	.short	0x0006
        /*0012*/ 	.short	0x0030
        /*0014*/ 	.byte	0x00, 0xf0, 0x11, 0x00


	//----- nvinfo : EIATTR_KPARAM_INFO
	.align		4
.L_13:
        /*0018*/ 	.byte	0x04, 0x17
        /*001a*/ 	.short	(.L_15 - .L_14)
.L_14:
        /*001c*/ 	.word	0x00000000
        /*0020*/ 	.short	0x0005
        /*0022*/ 	.short	0x0028
        /*0024*/ 	.byte	0x00, 0xf4, 0x21, 0x00


	//----- nvinfo : EIATTR_KPARAM_INFO
	.align		4
.L_15:
        /*0028*/ 	.byte	0x04, 0x17
        /*002a*/ 	.short	(.L_17 - .L_16)
.L_16:
        /*002c*/ 	.word	0x00000000
        /*0030*/ 	.short	0x0004
        /*0032*/ 	.short	0x0020
        /*0034*/ 	.byte	0x00, 0xf4, 0x21, 0x00


	//----- nvinfo : EIATTR_KPARAM_INFO
	.align		4
.L_17:
        /*0038*/ 	.byte	0x04, 0x17
        /*003a*/ 	.short	(.L_19 - .L_18)
.L_18:
        /*003c*/ 	.word	0x00000000
        /*0040*/ 	.short	0x0003
        /*0042*/ 	.short	0x0018
        /*0044*/ 	.byte	0x00, 0xf4, 0x21, 0x00


	//----- nvinfo : EIATTR_KPARAM_INFO
	.align		4
.L_19:
        /*0048*/ 	.byte	0x04, 0x17
        /*004a*/ 	.short	(.L_21 - .L_20)
.L_20:
        /*004c*/ 	.word	0x00000000
        /*0050*/ 	.short	0x0002
        /*0052*/ 	.short	0x0010
        /*0054*/ 	.byte	0x00, 0xf4, 0x21, 0x00


	//----- nvinfo : EIATTR_KPARAM_INFO
	.align		4
.L_21:
        /*0058*/ 	.byte	0x04, 0x17
        /*005a*/ 	.short	(.L_23 - .L_22)
.L_22:
        /*005c*/ 	.word	0x00000000
        /*0060*/ 	.short	0x0001
        /*0062*/ 	.short	0x0008
        /*0064*/ 	.byte	0x00, 0xf4, 0x21, 0x00


	//----- nvinfo : EIATTR_KPARAM_INFO
	.align		4
.L_23:
        /*0068*/ 	.byte	0x04, 0x17
        /*006a*/ 	.short	(.L_25 - .L_24)
.L_24:
        /*006c*/ 	.word	0x00000000
        /*0070*/ 	.short	0x0000
        /*0072*/ 	.short	0x0000
        /*0074*/ 	.byte	0x00, 0xf4, 0x21, 0x00


	//----- nvinfo : EIATTR_SPARSE_MMA_MASK
	.align		4
.L_25:
        /*0078*/ 	.byte	0x03, 0x50
        /*007a*/ 	.short	0x0000


	//----- nvinfo : EIATTR_MAXREG_COUNT
	.align		4
        /*007c*/ 	.byte	0x03, 0x1b
        /*007e*/ 	.short	0x00ff


	//----- nvinfo : EIATTR_EXIT_INSTR_OFFSETS
	.align		4
        /*0080*/ 	.byte	0x04, 0x1c
        /*0082*/ 	.short	(.L_27 - .L_26)


	//   ....[0]....
.L_26:
        /*0084*/ 	.word	0x00000390


	//----- nvinfo : EIATTR_REQNTID
	.align		4
.L_27:
        /*0088*/ 	.byte	0x04, 0x10
        /*008a*/ 	.short	(.L_29 - .L_28)
.L_28:
        /*008c*/ 	.word	0x00000100
        /*0090*/ 	.word	0x00000001
        /*0094*/ 	.word	0x00000001


	//----- nvinfo : EIATTR_CBANK_PARAM_SIZE
	.align		4
.L_29:
        /*0098*/ 	.byte	0x03, 0x19
        /*009a*/ 	.short	0x0034


	//----- nvinfo : EIATTR_PARAM_CBANK
	.align		4
        /*009c*/ 	.byte	0x04, 0x0a
        /*009e*/ 	.short	(.L_31 - .L_30)
	.align		4
.L_30:
        /*00a0*/ 	.word	index@(.nv.constant0.triton_poi_fused__native_batch_norm_legit_no_training_43)
        /*00a4*/ 	.short	0x0210
        /*00a6*/ 	.short	0x0034


	//----- nvinfo : EIATTR_SW_WAR
	.align		4
.L_31:
        /*00a8*/ 	.byte	0x04, 0x36
        /*00aa*/ 	.short	(.L_33 - .L_32)
.L_32:
        /*00ac*/ 	.word	0x00000008
.L_33:


//--------------------- .nv.callgraph             --------------------------
	.section	.nv.callgraph,"",@"SHT_CUDA_CALLGRAPH"
	.align	4
	.sectionentsize	8
	.align		4
        /*0000*/ 	.word	0x00000000
	.align		4
        /*0004*/ 	.word	0xffffffff
	.align		4
        /*0008*/ 	.word	0x00000000
	.align		4
        /*000c*/ 	.word	0xfffffffe
	.align		4
        /*0010*/ 	.word	0x00000000
	.align		4
        /*0014*/ 	.word	0xfffffffd
	.align		4
        /*0018*/ 	.word	0x00000000
	.align		4
        /*001c*/ 	.word	0xfffffffc


//--------------------- .nv.constant4             --------------------------
	.section	.nv.constant4,"a",@progbits
	.align	8
	.align		8
.nv.constant4:
        /*0000*/ 	.dword	_$_str
	.align		8
        /*0008*/ 	.dword	_$_str_$_2


//--------------------- .text.triton_poi_fused__native_batch_norm_legit_no_training_43 --------------------------
	.section	.text.triton_poi_fused__native_batch_norm_legit_no_training_43,"ax",@progbits
	.align	128
        .global         triton_poi_fused__native_batch_norm_legit_no_training_43
        .type           triton_poi_fused__native_batch_norm_legit_no_training_43,@function
        .size           triton_poi_fused__native_batch_norm_legit_no_training_43,(.L_x_1 - triton_poi_fused__native_batch_norm_legit_no_training_43)
        .other          triton_poi_fused__native_batch_norm_legit_no_training_43,@"STO_CUDA_ENTRY STV_DEFAULT"
triton_poi_fused__native_batch_norm_legit_no_training_43:
.text.triton_poi_fused__native_batch_norm_legit_no_training_43:
[----:B------:R-:W-:Y:S01]  /*0000*/  LDC R1, c[0x0][0x28] ;  /* 0x00000a00ff017b82 */ /* 0x000fe20000000800 */
[----:B------:R-:W1:Y:S07]  /*0010*/  S2R R0, SR_TID.X ;  /* 0x0000000000007919 */ /* 0x000e6e0000002100 */
[----:B------:R-:W2:Y:S01]  /*0020*/  LDC.64 R2, c[0x0][0x220] ;  /* 0x00008800ff027b82 */ /* 0x000ea20000000a00 */
[----:B------:R-:W-:Y:S01]  /*0030*/  ULDC.64 UR4, c[0x0][0x208] ;  /* 0x0000820000047ab9 */ /* 0x000fe20000000a00 */
[----:B------:R-:W3:Y:S06]  /*0040*/  S2R R7, SR_CTAID.X ;  /* 0x0000000000077919 */ /* 0x000eec0000002500 */
[----:B------:R-:W4:Y:S08]  /*0050*/  LDC.64 R8, c[0x0][0x228] ;  /* 0x00008a00ff087b82 */ /* 0x000f300000000a00 */
[----:B------:R-:W5:Y:S01]  /*0060*/  LDC.64 R10, c[0x0][0x230] ;  /* 0x00008c00ff0a7b82 */ /* 0x000f620000000a00 */
[----:B-1----:R-:W-:-:S02]  /*0070*/  SHF.L.U32 R0, R0, 0x1, RZ ;  /* 0x0000000100007819 */ /* 0x002fc400000006ff */
[----:B---3--:R-:W-:Y:S02]  /*0080*/  SHF.R.S32.HI R5, RZ, 0x16, R7 ;  /* 0x00000016ff057819 */ /* 0x008fe40000011407 */
[----:B------:R-:W-:Y:S02]  /*0090*/  LOP3.LUT R0, R0, 0x1fe, RZ, 0xc0, !PT ;  /* 0x000001fe00007812 */ /* 0x000fe400078ec0ff */
[----:B------:R-:W-:Y:S02]  /*00a0*/  SGXT R5, R5, 0x1 ;  /* 0x000000010505781a */ /* 0x000fe40000000200 */
[----:B------:R-:W-:Y:S02]  /*00b0*/  LEA R0, R7, R0, 0x9 ;  /* 0x0000000007007211 */ /* 0x000fe400078e48ff */
[----:B------:R-:W1:Y:S02]  /*00c0*/  LDC.64 R6, c[0x0][0x218] ;  /* 0x00008600ff067b82 */ /* 0x000e640000000a00 */
[----:B------:R-:W-:-:S04]  /*00d0*/  LEA.HI R5, R5, R0, RZ, 0x3 ;  /* 0x0000000005057211 */ /* 0x000fc800078f18ff */
[----:B------:R-:W-:-:S04]  /*00e0*/  LOP3.LUT R5, R5, 0xfffffff8, RZ, 0xc0, !PT ;  /* 0xfffffff805057812 */ /* 0x000fc800078ec0ff */
[----:B------:R-:W-:Y:S02]  /*00f0*/  IADD3 R13, R0, -R5, RZ ;  /* 0x80000005000d7210 */ /* 0x000fe40007ffe0ff */
[----:B------:R-:W3:Y:S03]  /*0100*/  LDC.64 R4, c[0x0][0x210] ;  /* 0x00008400ff047b82 */ /* 0x000ee60000000a00 */
[----:B--2---:R-:W-:-:S06]  /*0110*/  IMAD.WIDE R2, R13, 0x4, R2 ;  /* 0x000000040d027825 */ /* 0x004fcc00078e0202 */
[----:B------:R-:W2:Y:S01]  /*0120*/  LDG.E.EL.64 R2, desc[UR4][R2.64] ;  /* 0x0000000402027981 */ /* 0x000ea2000c2e1b00 */
[----:B-1----:R-:W-:-:S06]  /*0130*/  IMAD.WIDE R6, R13, 0x4, R6 ;  /* 0x000000040d067825 */ /* 0x002fcc00078e0206 */
[----:B------:R-:W2:Y:S01]  /*0140*/  LDG.E.EL.64 R6, desc[UR4][R6.64] ;  /* 0x0000000406067981 */ /* 0x000ea2000c2e1b00 */
[----:B---3--:R-:W-:-:S06]  /*0150*/  IMAD.WIDE R4, R0, 0x4, R4 ;  /* 0x0000000400047825 */ /* 0x008fcc00078e0204 */
[----:B------:R-:W3:Y:S01]  /*0160*/  LDG.E.64 R4, desc[UR4][R4.64] ;  /* 0x0000000404047981 */ /* 0x000ee2000c1e1b00 */
[----:B----4-:R-:W-:-:S04]  /*0170*/  IMAD.WIDE R8, R13, 0x4, R8 ;  /* 0x000000040d087825 */ /* 0x010fc800078e0208 */
[----:B-----5:R-:W-:Y:S02]  /*0180*/  IMAD.WIDE R10, R13, 0x4, R10 ;  /* 0x000000040d0a7825 */ /* 0x020fe400078e020a */
[----:B------:R-:W4:Y:S04]  /*0190*/  LDG.E.EL.64 R8, desc[UR4][R8.64] ;  /* 0x0000000408087981 */ /* 0x000f28000c2e1b00 */
[----:B------:R-:W4:Y:S01]  /*01a0*/  LDG.E.EL.64 R10, desc[UR4][R10.64] ;  /* 0x000000040a0a7981 */ /* 0x000f22000c2e1b00 */
[----:B------:R-:W-:Y:S01]  /*01b0*/  HFMA2.MMA R15, -RZ, RZ, 1.625, 0 ;  /* 0x3e800000ff0f7435 */ /* 0x000fe200000001ff */
[----:B--2---:R-:W-:Y:S01]  /*01c0*/  FADD R2, R2, 9.9999997473787516356e-06 ;  /* 0x3727c5ac02027421 */ /* 0x004fe20000000000 */
[----:B------:R-:W-:-:S03]  /*01d0*/  FADD R12, R3, 9.9999997473787516356e-06 ;  /* 0x3727c5ac030c7421 */ /* 0x000fc60000000000 */
[----:B------:R1:W2:Y:S08]  /*01e0*/  MUFU.SQRT R13, R2 ;  /* 0x00000002000d7308 */ /* 0x0002b00000002000 */
[----:B------:R-:W5:Y:S01]  /*01f0*/  MUFU.SQRT R14, R12 ;  /* 0x0000000c000e7308 */ /* 0x000f620000002000 */
[----:B-1----:R-:W1:Y:S01]  /*0200*/  LDC.64 R2, c[0x0][0x238] ;  /* 0x00008e00ff027b82 */ /* 0x002e620000000a00 */
[----:B--2---:R-:W-:-:S02]  /*0210*/  FSETP.GT.AND P0, PT, R13, 8.50705917302346158658e+37, PT ;  /* 0x7e8000000d00780b */ /* 0x004fc40003f04000 */
[----:B------:R-:W-:Y:S02]  /*0220*/  FSETP.GEU.AND P2, PT, R13, 1.175494350822287508e-38, PT ;  /* 0x008000000d00780b */ /* 0x000fe40003f4e000 */
[C---:B-----5:R-:W-:Y:S02]  /*0230*/  FSETP.GT.AND P1, PT, R14.reuse, 8.50705917302346158658e+37, PT ;  /* 0x7e8000000e00780b */ /* 0x060fe40003f24000 */
[----:B------:R-:W-:-:S07]  /*0240*/  FSETP.GEU.AND P3, PT, R14, 1.175494350822287508e-38, PT ;  /* 0x008000000e00780b */ /* 0x000fce0003f6e000 */
[----:B------:R-:W-:-:S04]  /*0250*/  @P0 FMUL R13, R13, 0.25 ;  /* 0x3e8000000d0d0820 */ /* 0x000fc80000400000 */
[----:B------:R-:W-:Y:S01]  /*0260*/  @!P2 FMUL R13, R13, 16777216 ;  /* 0x4b8000000d0da820 */ /* 0x000fe20000400000 */
[----:B------:R-:W-:-:S04]  /*0270*/  @P1 FMUL R14, R14, 0.25 ;  /* 0x3e8000000e0e1820 */ /* 0x000fc80000400000 */
[----:B------:R-:W-:Y:S01]  /*0280*/  @!P3 FMUL R14, R14, 16777216 ;  /* 0x4b8000000e0eb820 */ /* 0x000fe20000400000 */
[----:B------:R-:W2:Y:S01]  /*0290*/  MUFU.RCP R13, R13 ;  /* 0x0000000d000d7308 */ /* 0x000ea20000001000 */
[----:B------:R-:W-:-:S07]  /*02a0*/  FSEL R12, R15, 1, P0 ;  /* 0x3f8000000f0c7808 */ /* 0x000fce0000000000 */
[----:B------:R-:W5:Y:S01]  /*02b0*/  MUFU.RCP R14, R14 ;  /* 0x0000000e000e7308 */ /* 0x000f620000001000 */
[----:B------:R-:W-:Y:S01]  /*02c0*/  FSEL R15, R15, 1, P1 ;  /* 0x3f8000000f0f7808 */ /* 0x000fe20000800000 */
[----:B------:R-:W-:Y:S01]  /*02d0*/  @!P2 FMUL R12, R12, 16777216 ;  /* 0x4b8000000c0ca820 */ /* 0x000fe20000400000 */
[----:B---3--:R-:W-:-:S03]  /*02e0*/  FADD R4, R4, -R6 ;  /* 0x8000000604047221 */ /* 0x008fc60000000000 */
[----:B------:R-:W-:Y:S01]  /*02f0*/  @!P3 FMUL R15, R15, 16777216 ;  /* 0x4b8000000f0fb820 */ /* 0x000fe20000400000 */
[----:B------:R-:W-:Y:S01]  /*0300*/  FADD R5, R5, -R7 ;  /* 0x8000000705057221 */ /* 0x000fe20000000000 */
[----:B--2---:R-:W-:Y:S02]  /*0310*/  FMUL R13, R13, R12 ;  /* 0x0000000c0d0d7220 */ /* 0x004fe40000400000 */
[----:B-----5:R-:W-:Y:S02]  /*0320*/  FMUL R6, R14, R15 ;  /* 0x0000000f0e067220 */ /* 0x020fe40000400000 */
[----:B------:R-:W-:Y:S02]  /*0330*/  FMUL R13, R4, R13 ;  /* 0x0000000d040d7220 */ /* 0x000fe40000400000 */
[----:B------:R-:W-:Y:S01]  /*0340*/  FMUL R6, R5, R6 ;  /* 0x0000000605067220 */ /* 0x000fe20000400000 */
[----:B-1----:R-:W-:-:S04]  /*0350*/  IMAD.WIDE R2, R0, 0x4, R2 ;  /* 0x0000000400027825 */ /* 0x002fc800078e0202 */
[----:B----4-:R-:W-:Y:S01]  /*0360*/  FFMA R8, R8, R13, R10 ;  /* 0x0000000d08087223 */ /* 0x010fe2000000000a */
[----:B------:R-:W-:-:S05]  /*0370*/  FFMA R9, R9, R6, R11 ;  /* 0x0000000609097223 */ /* 0x000fca000000000b */
[----:B------:R-:W-:Y:S01]  /*0380*/  STG.E.64 desc[UR4][R2.64], R8 ;  /* 0x0000000802007986 */ /* 0x000fe2000c101b04 */
[----:B------:R-:W-:Y:S05]  /*0390*/  EXIT ;  /* 0x000000000000794d */ /* 0x000fea0003800000 */
.L_x_0:
[----:B------:R-:W-:-:S00]  /*03a0*/  BRA `(.L_x_0) ;  /* 0xfffffffc00fc7947 */ /* 0x000fc0000383ffff */
[----:B------:R-:W-:-:S00]  /*03b0*/  NOP ;  /* 0x0000000000007918 */ /* 0x000fc00000000000 */
        /* <DEDUP_REMOVED lines=12> */
.L_x_1:


//--------------------- .nv.global.init           --------------------------
	.section	.nv.global.init,"aw",@progbits
.nv.global.init:
	.type		_$_str,@object
	.size		_$_str,(_$_str_$_2 - _$_str)
_$_str:
        /*0000*/ 	.byte	0x5f, 0x5f, 0x43, 0x55, 0x44, 0x41, 0x5f, 0x46, 0x54, 0x5a, 0x00
	.type		_$_str_$_2,@object
	.size		_$_str_$_2,(.L_1 - _$_str_$_2)
_$_str_$_2:
        /*000b*/ 	.byte	0x5f, 0x5f, 0x43, 0x55, 0x44, 0x41, 0x5f, 0x50, 0x52, 0x45, 0x43, 0x5f, 0x53, 0x51, 0x52, 0x54
        /*001b*/ 	.byte	0x00
.L_1:


//--------------------- .nv.constant0.triton_poi_fused__native_batch_norm_legit_no_training_43 --------------------------
	.section	.nv.constant0.triton_poi_fused__native_batch_norm_legit_no_training_43,"a",@progbits
	.sectionflags	@""
	.align	4
.nv.constant0.triton_poi_fused__native_batch_norm_legit_no_training_43:
	.zero		580
